//
// Generated by NVIDIA NVVM Compiler
//
// Compiler Build ID: CL-36424714
// Cuda compilation tools, release 13.0, V13.0.88
// Based on NVVM 20.0.0
//

.version 9.0
.target sm_100
.address_size 64

	// .globl	_Z10sqrtKernelPKfiPf

.visible .entry _Z10sqrtKernelPKfiPf(
	.param .u64 .ptr .align 1 _Z10sqrtKernelPKfiPf_param_0,
	.param .u32 _Z10sqrtKernelPKfiPf_param_1,
	.param .u64 .ptr .align 1 _Z10sqrtKernelPKfiPf_param_2
)
{
	.reg .pred 	%p<2>;
	.reg .b32 	%r<6>;
	.reg .b32 	%f<3>;
	.reg .b64 	%rd<8>;

	ld.param.u64 	%rd1, [_Z10sqrtKernelPKfiPf_param_0];
	ld.param.u32 	%r2, [_Z10sqrtKernelPKfiPf_param_1];
	ld.param.u64 	%rd2, [_Z10sqrtKernelPKfiPf_param_2];
	mov.u32 	%r3, %ntid.x;
	mov.u32 	%r4, %ctaid.x;
	mov.u32 	%r5, %tid.x;
	mad.lo.s32 	%r1, %r3, %r4, %r5;
	setp.ge.s32 	%p1, %r1, %r2;
	@%p1 bra 	$L__BB0_2;
	cvta.to.global.u64 	%rd3, %rd1;
	cvta.to.global.u64 	%rd4, %rd2;
	mul.wide.s32 	%rd5, %r1, 4;
	add.s64 	%rd6, %rd3, %rd5;
	ld.global.f32 	%f1, [%rd6];
	sqrt.rn.f32 	%f2, %f1;
	add.s64 	%rd7, %rd4, %rd5;
	st.global.f32 	[%rd7], %f2;
$L__BB0_2:
	ret;

}


// ===== COMPILED SASS (sm_100) =====

	.target	sm_100

	.elftype	@"ET_EXEC"


//--------------------- .note.nv.tkinfo           --------------------------
	.section	.note.nv.tkinfo,"",@"SHT_NOTE"
	.sectionflags	@"SHF_NOTE_NV_TKINFO"
	.tkinfo
        /*0018*/ 	.word	0x00000002
        /*0030*/ 	.string	""
        /*0030*/ 	.string	"ptxas"
        /*0030*/ 	.string	"Cuda compilation tools, release 13.0, V13.0.88"
        /*0030*/ 	.string	"Build cuda_13.0.r13.0/compiler.36424714_0"
        /*0030*/ 	.string	"-arch sm_100 -m 64 "



//--------------------- .note.nv.cuinfo           --------------------------
	.section	.note.nv.cuinfo,"",@"SHT_NOTE"
	.sectionflags	@"SHF_NOTE_NV_CUINFO"
        /*0018*/ 	.short	0x0002
        /*001a*/ 	.short	0x0064
        /*001c*/ 	.short	0x0082
	.zero		2


//--------------------- .nv.info                  --------------------------
	.section	.nv.info,"",@"SHT_CUDA_INFO"
	.align	4


	//----- nvinfo : EIATTR_REGCOUNT
	.align		4
        /*0000*/ 	.byte	0x04, 0x2f
        /*0002*/ 	.short	(.L_1 - .L_0)
	.align		4
.L_0:
        /*0004*/ 	.word	index@(_Z10sqrtKernelPKfiPf)
        /*0008*/ 	.word	0x0000000c


	//----- nvinfo : EIATTR_FRAME_SIZE
	.align		4
.L_1:
        /*000c*/ 	.byte	0x04, 0x11
        /*000e*/ 	.short	(.L_3 - .L_2)
	.align		4
.L_2:
        /*0010*/ 	.word	index@($__internal_0_$__cuda_sm20_sqrt_rn_f32_slowpath)
        /*0014*/ 	.word	0x00000000


	//----- nvinfo : EIATTR_FRAME_SIZE
	.align		4
.L_3:
        /*0018*/ 	.byte	0x04, 0x11
        /*001a*/ 	.short	(.L_5 - .L_4)
	.align		4
.L_4:
        /*001c*/ 	.word	index@(_Z10sqrtKernelPKfiPf)
        /*0020*/ 	.word	0x00000000


	//----- nvinfo : EIATTR_MIN_STACK_SIZE
	.align		4
.L_5:
        /*0024*/ 	.byte	0x04, 0x12
        /*0026*/ 	.short	(.L_7 - .L_6)
	.align		4
.L_6:
        /*0028*/ 	.word	index@(_Z10sqrtKernelPKfiPf)
        /*002c*/ 	.word	0x00000000
.L_7:


//--------------------- .nv.compat                --------------------------
	.section	.nv.compat,"",@"SHT_CUDA_COMPAT_INFO"
	.align	4
        /*0000*/ 	.byte	0x02, 0x09, 0x00, 0x00, 0x02, 0x02, 0x01, 0x00, 0x02, 0x05, 0x05, 0x00, 0x03, 0x07, 0x01, 0x01
        /*0010*/ 	.byte	0x02, 0x03, 0x00, 0x00, 0x02, 0x06, 0x01, 0x00, 0x04, 0x0b, 0x08, 0x00, 0x01, 0x00, 0x00, 0x00
        /*0020*/ 	.byte	0x00, 0x00, 0x00, 0x00


//--------------------- .nv.info._Z10sqrtKernelPKfiPf --------------------------
	.section	.nv.info._Z10sqrtKernelPKfiPf,"",@"SHT_CUDA_INFO"
	.sectionflags	@""
	.align	4


	//----- nvinfo : EIATTR_CUDA_API_VERSION
	.align		4
        /*0000*/ 	.byte	0x04, 0x37
        /*0002*/ 	.short	(.L_9 - .L_8)
.L_8:
        /*0004*/ 	.word	0x00000082


	//----- nvinfo : EIATTR_KPARAM_INFO
	.align		4
.L_9:
        /*0008*/ 	.byte	0x04, 0x17
        /*000a*/ 	.short	(.L_11 - .L_10)
.L_10:
        /*000c*/ 	.word	0x00000000
        /*0010*/ 	.short	0x0002
        /*0012*/ 	.short	0x0010
        /*0014*/ 	.byte	0x00, 0xf5, 0x21, 0x00


	//----- nvinfo : EIATTR_KPARAM_INFO
	.align		4
.L_11:
        /*0018*/ 	.byte	0x04, 0x17
        /*001a*/ 	.short	(.L_13 - .L_12)
.L_12:
        /*001c*/ 	.word	0x00000000
        /*0020*/ 	.short	0x0001
        /*0022*/ 	.short	0x0008
        /*0024*/ 	.byte	0x00, 0xf0, 0x11, 0x00


	//----- nvinfo : EIATTR_KPARAM_INFO
	.align		4
.L_13:
        /*0028*/ 	.byte	0x04, 0x17
        /*002a*/ 	.short	(.L_15 - .L_14)
.L_14:
        /*002c*/ 	.word	0x00000000
        /*0030*/ 	.short	0x0000
        /*0032*/ 	.short	0x0000
        /*0034*/ 	.byte	0x00, 0xf5, 0x21, 0x00


	//----- nvinfo : EIATTR_SPARSE_MMA_MASK
	.align		4
.L_15:
        /*0038*/ 	.byte	0x03, 0x50
        /*003a*/ 	.short	0x0000


	//----- nvinfo : EIATTR_MAXREG_COUNT
	.align		4
        /*003c*/ 	.byte	0x03, 0x1b
        /*003e*/ 	.short	0x00ff


	//----- nvinfo : EIATTR_MERCURY_ISA_VERSION
	.align		4
        /*0040*/ 	.byte	0x03, 0x5f
        /*0042*/ 	.short	0x0101


	//----- nvinfo : EIATTR_VRC_CTA_INIT_COUNT
	.align		4
        /*0044*/ 	.byte	0x02, 0x4a
	.zero		1
	.zero		1


	//----- nvinfo : EIATTR_EXIT_INSTR_OFFSETS
	.align		4
        /*0048*/ 	.byte	0x04, 0x1c
        /*004a*/ 	.short	(.L_17 - .L_16)


	//   ....[0]....
.L_16:
        /*004c*/ 	.word	0x00000070


	//   ....[1]....
        /*0050*/ 	.word	0x000001c0


	//----- nvinfo : EIATTR_CRS_STACK_SIZE
	.align		4
.L_17:
        /*0054*/ 	.byte	0x04, 0x1e
        /*0056*/ 	.short	(.L_19 - .L_18)
.L_18:
        /*0058*/ 	.word	0x00000000


	//----- nvinfo : EIATTR_CBANK_PARAM_SIZE
	.align		4
.L_19:
        /*005c*/ 	.byte	0x03, 0x19
        /*005e*/ 	.short	0x0018


	//----- nvinfo : EIATTR_PARAM_CBANK
	.align		4
        /*0060*/ 	.byte	0x04, 0x0a
        /*0062*/ 	.short	(.L_21 - .L_20)
	.align		4
.L_20:
        /*0064*/ 	.word	index@(.nv.constant0._Z10sqrtKernelPKfiPf)
        /*0068*/ 	.short	0x0380
        /*006a*/ 	.short	0x0018


	//----- nvinfo : EIATTR_SW_WAR
	.align		4
.L_21:
        /*006c*/ 	.byte	0x04, 0x36
        /*006e*/ 	.short	(.L_23 - .L_22)
.L_22:
        /*0070*/ 	.word	0x00000008
.L_23:


//--------------------- .nv.callgraph             --------------------------
	.section	.nv.callgraph,"",@"SHT_CUDA_CALLGRAPH"
	.align	4
	.sectionentsize	8
	.align		4
        /*0000*/ 	.word	0x00000000
	.align		4
        /*0004*/ 	.word	0xffffffff
	.align		4
        /*0008*/ 	.word	0x00000000
	.align		4
        /*000c*/ 	.word	0xfffffffe
	.align		4
        /*0010*/ 	.word	0x00000000
	.align		4
        /*0014*/ 	.word	0xfffffffd
	.align		4
        /*0018*/ 	.word	0x00000000
	.align		4
        /*001c*/ 	.word	0xfffffffc


//--------------------- .text._Z10sqrtKernelPKfiPf --------------------------
	.section	.text._Z10sqrtKernelPKfiPf,"ax",@progbits
	.align	128
        .global         _Z10sqrtKernelPKfiPf
        .type           _Z10sqrtKernelPKfiPf,@function
        .size           _Z10sqrtKernelPKfiPf,(.L_x_5 - _Z10sqrtKernelPKfiPf)
        .other          _Z10sqrtKernelPKfiPf,@"STO_CUDA_ENTRY STV_DEFAULT"
_Z10sqrtKernelPKfiPf:
.text._Z10sqrtKernelPKfiPf:
[----:B------:R-:W-:Y:S01]  /*0000*/  LDC R1, c[0x0][0x37c] ;  /* 0x0000df00ff017b82 */ /* 0x000fe20000000800 */
[----:B------:R-:W0:Y:S01]  /*0010*/  S2R R5, SR_CTAID.X ;  /* 0x0000000000057919 */ /* 0x000e220000002500 */
[----:B------:R-:W0:Y:S01]  /*0020*/  LDCU UR4, c[0x0][0x360] ;  /* 0x00006c00ff0477ac */ /* 0x000e220008000800 */
[----:B------:R-:W0:Y:S01]  /*0030*/  S2R R0, SR_TID.X ;  /* 0x0000000000007919 */ /* 0x000e220000002100 */
[----:B------:R-:W1:Y:S01]  /*0040*/  LDCU UR5, c[0x0][0x388] ;  /* 0x00007100ff0577ac */ /* 0x000e620008000800 */
[----:B0-----:R-:W-:-:S05]  /*0050*/  IMAD R5, R5, UR4, R0 ;  /* 0x0000000405057c24 */ /* 0x001fca000f8e0200 */
[----:B-1----:R-:W-:-:S13]  /*0060*/  ISETP.GE.AND P0, PT, R5, UR5, PT ;  /* 0x0000000505007c0c */ /* 0x002fda000bf06270 */
[----:B------:R-:W-:Y:S05]  /*0070*/  @P0 EXIT ;  /* 0x000000000000094d */ /* 0x000fea0003800000 */
[----:B------:R-:W0:Y:S01]  /*0080*/  LDC.64 R2, c[0x0][0x380] ;  /* 0x0000e000ff027b82 */ /* 0x000e220000000a00 */
[----:B------:R-:W1:Y:S01]  /*0090*/  LDCU.64 UR4, c[0x0][0x358] ;  /* 0x00006b00ff0477ac */ /* 0x000e620008000a00 */
[----:B0-----:R-:W-:-:S05]  /*00a0*/  IMAD.WIDE R2, R5, 0x4, R2 ;  /* 0x0000000405027825 */ /* 0x001fca00078e0202 */
[----:B-1----:R-:W2:Y:S01]  /*00b0*/  LDG.E R0, desc[UR4][R2.64] ;  /* 0x0000000402007981 */ /* 0x002ea2000c1e1900 */
[----:B------:R-:W-:Y:S01]  /*00c0*/  BSSY.RECONVERGENT B0, `(.L_x_0) ;  /* 0x000000c000007945 */ /* 0x000fe20003800200 */
[----:B--2---:R-:W-:Y:S01]  /*00d0*/  IADD3 R4, PT, PT, R0, -0xd000000, RZ ;  /* 0xf300000000047810 */ /* 0x004fe20007ffe0ff */
[----:B------:R0:W1:Y:S03]  /*00e0*/  MUFU.RSQ R7, R0 ;  /* 0x0000000000077308 */ /* 0x0000660000001400 */
[----:B------:R-:W-:-:S13]  /*00f0*/  ISETP.GT.U32.AND P0, PT, R4, 0x727fffff, PT ;  /* 0x727fffff0400780c */ /* 0x000fda0003f04070 */
[----:B0-----:R-:W-:Y:S05]  /*0100*/  @!P0 BRA `(.L_x_1) ;  /* 0x00000000000c8947 */ /* 0x001fea0003800000 */
[----:B------:R-:W-:-:S07]  /*0110*/  MOV R9, 0x130 ;  /* 0x0000013000097802 */ /* 0x000fce0000000f00 */
[----:B-1----:R-:W-:Y:S05]  /*0120*/  CALL.REL.NOINC `($__internal_0_$__cuda_sm20_sqrt_rn_f32_slowpath) ;  /* 0x0000000000287944 */ /* 0x002fea0003c00000 */
[----:B------:R-:W-:Y:S05]  /*0130*/  BRA `(.L_x_2) ;  /* 0x0000000000107947 */ /* 0x000fea0003800000 */
.L_x_1:
[----:B-1----:R-:W-:Y:S01]  /*0140*/  FMUL.FTZ R3, R0, R7 ;  /* 0x0000000700037220 */ /* 0x002fe20000410000 */
[----:B------:R-:W-:-:S03]  /*0150*/  FMUL.FTZ R7, R7, 0.5 ;  /* 0x3f00000007077820 */ /* 0x000fc60000410000 */
[----:B------:R-:W-:-:S04]  /*0160*/  FFMA R0, -R3, R3, R0 ;  /* 0x0000000303007223 */ /* 0x000fc80000000100 */
[----:B------:R-:W-:-:S07]  /*0170*/  FFMA R7, R0, R7, R3 ;  /* 0x0000000700077223 */ /* 0x000fce0000000003 */
.L_x_2:
[----:B------:R-:W-:Y:S05]  /*0180*/  BSYNC.RECONVERGENT B0 ;  /* 0x0000000000007941 */ /* 0x000fea0003800200 */
.L_x_0:
[----:B------:R-:W0:Y:S02]  /*0190*/  LDC.64 R2, c[0x0][0x390] ;  /* 0x0000e400ff027b82 */ /* 0x000e240000000a00 */
[----:B0-----:R-:W-:-:S05]  /*01a0*/  IMAD.WIDE R2, R5, 0x4, R2 ;  /* 0x0000000405027825 */ /* 0x001fca00078e0202 */
[----:B------:R-:W-:Y:S01]  /*01b0*/  STG.E desc[UR4][R2.64], R7 ;  /* 0x0000000702007986 */ /* 0x000fe2000c101904 */
[----:B------:R-:W-:Y:S05]  /*01c0*/  EXIT ;  /* 0x000000000000794d */ /* 0x000fea0003800000 */
        .weak           $__internal_0_$__cuda_sm20_sqrt_rn_f32_slowpath
        .type           $__internal_0_$__cuda_sm20_sqrt_rn_f32_slowpath,@function
        .size           $__internal_0_$__cuda_sm20_sqrt_rn_f32_slowpath,(.L_x_5 - $__internal_0_$__cuda_sm20_sqrt_rn_f32_slowpath)
$__internal_0_$__cuda_sm20_sqrt_rn_f32_slowpath:
[----:B------:R-:W-:-:S13]  /*01d0*/  LOP3.LUT P0, RZ, R0, 0x7fffffff, RZ, 0xc0, !PT ;  /* 0x7fffffff00ff7812 */ /* 0x000fda000780c0ff */
[----:B------:R-:W-:Y:S01]  /*01e0*/  @!P0 MOV R2, R0 ;  /* 0x0000000000028202 */ /* 0x000fe20000000f00 */
[----:B------:R-:W-:Y:S06]  /*01f0*/  @!P0 BRA `(.L_x_3) ;  /* 0x0000000000408947 */ /* 0x000fec0003800000 */
[----:B------:R-:W-:-:S13]  /*0200*/  FSETP.GEU.FTZ.AND P0, PT, R0, RZ, PT ;  /* 0x000000ff0000720b */ /* 0x000fda0003f1e000 */
[----:B------:R-:W-:Y:S01]  /*0210*/  @!P0 MOV R2, 0x7fffffff ;  /* 0x7fffffff00028802 */ /* 0x000fe20000000f00 */
[----:B------:R-:W-:Y:S06]  /*0220*/  @!P0 BRA `(.L_x_3) ;  /* 0x0000000000348947 */ /* 0x000fec0003800000 */
[----:B------:R-:W-:-:S13]  /*0230*/  FSETP.GTU.FTZ.AND P0, PT, |R0|, +INF , PT ;  /* 0x7f8000000000780b */ /* 0x000fda0003f1c200 */
[----:B------:R-:W-:Y:S01]  /*0240*/  @P0 FADD.FTZ R2, R0, 1 ;  /* 0x3f80000000020421 */ /* 0x000fe20000010000 */
[----:B------:R-:W-:Y:S06]  /*0250*/  @P0 BRA `(.L_x_3) ;  /* 0x0000000000280947 */ /* 0x000fec0003800000 */
[----:B------:R-:W-:-:S13]  /*0260*/  FSETP.NEU.FTZ.AND P0, PT, |R0|, +INF , PT ;  /* 0x7f8000000000780b */ /* 0x000fda0003f1d200 */
[----:B------:R-:W-:-:S04]  /*0270*/  @P0 FFMA R3, R0, 1.84467440737095516160e+19, RZ ;  /* 0x5f80000000030823 */ /* 0x000fc800000000ff */
[----:B------:R-:W0:Y:S02]  /*0280*/  @P0 MUFU.RSQ R2, R3 ;  /* 0x0000000300020308 */ /* 0x000e240000001400 */
[----:B0-----:R-:W-:Y:S01]  /*0290*/  @P0 FMUL.FTZ R4, R3, R2 ;  /* 0x0000000203040220 */ /* 0x001fe20000410000 */
[----:B------:R-:W-:Y:S01]  /*02a0*/  @P0 FMUL.FTZ R8, R2, 0.5 ;  /* 0x3f00000002080820 */ /* 0x000fe20000410000 */
[----:B------:R-:W-:Y:S02]  /*02b0*/  @!P0 MOV R2, R0 ;  /* 0x0000000000028202 */ /* 0x000fe40000000f00 */
[----:B------:R-:W-:-:S04]  /*02c0*/  @P0 FADD.FTZ R6, -R4, -RZ ;  /* 0x800000ff04060221 */ /* 0x000fc80000010100 */
[----:B------:R-:W-:-:S04]  /*02d0*/  @P0 FFMA R7, R4, R6, R3 ;  /* 0x0000000604070223 */ /* 0x000fc80000000003 */
[----:B------:R-:W-:-:S04]  /*02e0*/  @P0 FFMA R7, R7, R8, R4 ;  /* 0x0000000807070223 */ /* 0x000fc80000000004 */
[----:B------:R-:W-:-:S07]  /*02f0*/  @P0 FMUL.FTZ R2, R7, 2.3283064365386962891e-10 ;  /* 0x2f80000007020820 */ /* 0x000fce0000410000 */
.L_x_3:
[----:B------:R-:W-:Y:S01]  /*0300*/  HFMA2 R3, -RZ, RZ, 0, 0 ;  /* 0x00000000ff037431 */ /* 0x000fe200000001ff */
[----:B------:R-:W-:Y:S02]  /*0310*/  MOV R7, R2 ;  /* 0x0000000200077202 */ /* 0x000fe40000000f00 */
[----:B------:R-:W-:-:S04]  /*0320*/  MOV R2, R9 ;  /* 0x0000000900027202 */ /* 0x000fc80000000f00 */
[----:B------:R-:W-:Y:S05]  /*0330*/  RET.REL.NODEC R2 `(_Z10sqrtKernelPKfiPf) ;  /* 0xfffffffc02307950 */ /* 0x000fea0003c3ffff */
.L_x_4:
[----:B------:R-:W-:-:S00]  /*0340*/  BRA `(.L_x_4) ;  /* 0xfffffffc00fc7947 */ /* 0x000fc0000383ffff */
[----:B------:R-:W-:-:S00]  /*0350*/  NOP ;  /* 0x0000000000007918 */ /* 0x000fc00000000000 */
        /* <DEDUP_REMOVED lines=10> */
.L_x_5:


//--------------------- .nv.shared.reserved.0     --------------------------
	.section	.nv.shared.reserved.0,"aw",@nobits
	.weak		__nv_reservedSMEM_offset_0_alias
	.size		__nv_reservedSMEM_offset_0_alias, 0, 64
	.other		__nv_reservedSMEM_offset_0_alias,@"STO_CUDA_RESERVED_SHARED STV_DEFAULT"
__nv_reservedSMEM_offset_0_alias:
	.zero		0
	.zero		64


//--------------------- .nv.constant0._Z10sqrtKernelPKfiPf --------------------------
	.section	.nv.constant0._Z10sqrtKernelPKfiPf,"a",@progbits
	.sectionflags	@""
	.align	4
.nv.constant0._Z10sqrtKernelPKfiPf:
	.zero		920


//--------------------- SYMBOLS --------------------------

	.type		.nv.reservedSmem.offset0,@object
	.size		.nv.reservedSmem.offset0,0x4
